//
// Generated by NVIDIA NVVM Compiler
//
// Compiler Build ID: CL-36424714
// Cuda compilation tools, release 13.0, V13.0.88
// Based on NVVM 20.0.0
//

.version 9.0
.target sm_100
.address_size 64

	// .globl	_ZN3cub18CUB_300001_SM_10006detail11EmptyKernelIvEEvv
.global .align 1 .b8 _ZN40_INTERNAL_9e314cb4_4_k_cu_ae548b66_122954cuda3std3__45__cpo5beginE[1];
.global .align 1 .b8 _ZN40_INTERNAL_9e314cb4_4_k_cu_ae548b66_122954cuda3std3__45__cpo3endE[1];
.global .align 1 .b8 _ZN40_INTERNAL_9e314cb4_4_k_cu_ae548b66_122954cuda3std3__45__cpo6cbeginE[1];
.global .align 1 .b8 _ZN40_INTERNAL_9e314cb4_4_k_cu_ae548b66_122954cuda3std3__45__cpo4cendE[1];
.global .align 1 .b8 _ZN40_INTERNAL_9e314cb4_4_k_cu_ae548b66_122954cuda3std3__45__cpo6rbeginE[1];
.global .align 1 .b8 _ZN40_INTERNAL_9e314cb4_4_k_cu_ae548b66_122954cuda3std3__45__cpo4rendE[1];
.global .align 1 .b8 _ZN40_INTERNAL_9e314cb4_4_k_cu_ae548b66_122954cuda3std3__45__cpo7crbeginE[1];
.global .align 1 .b8 _ZN40_INTERNAL_9e314cb4_4_k_cu_ae548b66_122954cuda3std3__45__cpo5crendE[1];
.global .align 1 .b8 _ZN40_INTERNAL_9e314cb4_4_k_cu_ae548b66_122954cuda3std3__442_GLOBAL__N__9e314cb4_4_k_cu_ae548b66_122956ignoreE[1];
.global .align 1 .b8 _ZN40_INTERNAL_9e314cb4_4_k_cu_ae548b66_122954cuda3std3__419piecewise_constructE[1];
.global .align 1 .b8 _ZN40_INTERNAL_9e314cb4_4_k_cu_ae548b66_122954cuda3std3__48in_placeE[1];
.global .align 1 .b8 _ZN40_INTERNAL_9e314cb4_4_k_cu_ae548b66_122954cuda3std3__420unreachable_sentinelE[1];
.global .align 1 .b8 _ZN40_INTERNAL_9e314cb4_4_k_cu_ae548b66_122954cuda3std3__47nulloptE[1];
.global .align 1 .b8 _ZN40_INTERNAL_9e314cb4_4_k_cu_ae548b66_122954cuda3std3__48unexpectE[1];
.global .align 1 .b8 _ZN40_INTERNAL_9e314cb4_4_k_cu_ae548b66_122954cuda3std6ranges3__45__cpo4swapE[1];
.global .align 1 .b8 _ZN40_INTERNAL_9e314cb4_4_k_cu_ae548b66_122954cuda3std6ranges3__45__cpo9iter_moveE[1];
.global .align 1 .b8 _ZN40_INTERNAL_9e314cb4_4_k_cu_ae548b66_122954cuda3std6ranges3__45__cpo5beginE[1];
.global .align 1 .b8 _ZN40_INTERNAL_9e314cb4_4_k_cu_ae548b66_122954cuda3std6ranges3__45__cpo3endE[1];
.global .align 1 .b8 _ZN40_INTERNAL_9e314cb4_4_k_cu_ae548b66_122954cuda3std6ranges3__45__cpo6cbeginE[1];
.global .align 1 .b8 _ZN40_INTERNAL_9e314cb4_4_k_cu_ae548b66_122954cuda3std6ranges3__45__cpo4cendE[1];
.global .align 1 .b8 _ZN40_INTERNAL_9e314cb4_4_k_cu_ae548b66_122954cuda3std6ranges3__45__cpo7advanceE[1];
.global .align 1 .b8 _ZN40_INTERNAL_9e314cb4_4_k_cu_ae548b66_122954cuda3std6ranges3__45__cpo9iter_swapE[1];
.global .align 1 .b8 _ZN40_INTERNAL_9e314cb4_4_k_cu_ae548b66_122954cuda3std6ranges3__45__cpo4nextE[1];
.global .align 1 .b8 _ZN40_INTERNAL_9e314cb4_4_k_cu_ae548b66_122954cuda3std6ranges3__45__cpo4prevE[1];
.global .align 1 .b8 _ZN40_INTERNAL_9e314cb4_4_k_cu_ae548b66_122954cuda3std6ranges3__45__cpo4dataE[1];
.global .align 1 .b8 _ZN40_INTERNAL_9e314cb4_4_k_cu_ae548b66_122954cuda3std6ranges3__45__cpo5cdataE[1];
.global .align 1 .b8 _ZN40_INTERNAL_9e314cb4_4_k_cu_ae548b66_122954cuda3std6ranges3__45__cpo4sizeE[1];
.global .align 1 .b8 _ZN40_INTERNAL_9e314cb4_4_k_cu_ae548b66_122954cuda3std6ranges3__45__cpo5ssizeE[1];
.global .align 1 .b8 _ZN40_INTERNAL_9e314cb4_4_k_cu_ae548b66_122954cuda3std6ranges3__45__cpo8distanceE[1];
.global .align 1 .b8 _ZN40_INTERNAL_9e314cb4_4_k_cu_ae548b66_122956thrust24THRUST_300001_SM_1000_NS8cuda_cub3parE[1];
.global .align 1 .b8 _ZN40_INTERNAL_9e314cb4_4_k_cu_ae548b66_122956thrust24THRUST_300001_SM_1000_NS8cuda_cub10par_nosyncE[1];
.global .align 1 .b8 _ZN40_INTERNAL_9e314cb4_4_k_cu_ae548b66_122956thrust24THRUST_300001_SM_1000_NS6system6detail10sequential3seqE[1];
.global .align 1 .b8 _ZN40_INTERNAL_9e314cb4_4_k_cu_ae548b66_122956thrust24THRUST_300001_SM_1000_NS12placeholders2_1E[1];
.global .align 1 .b8 _ZN40_INTERNAL_9e314cb4_4_k_cu_ae548b66_122956thrust24THRUST_300001_SM_1000_NS12placeholders2_2E[1];
.global .align 1 .b8 _ZN40_INTERNAL_9e314cb4_4_k_cu_ae548b66_122956thrust24THRUST_300001_SM_1000_NS12placeholders2_3E[1];
.global .align 1 .b8 _ZN40_INTERNAL_9e314cb4_4_k_cu_ae548b66_122956thrust24THRUST_300001_SM_1000_NS12placeholders2_4E[1];
.global .align 1 .b8 _ZN40_INTERNAL_9e314cb4_4_k_cu_ae548b66_122956thrust24THRUST_300001_SM_1000_NS12placeholders2_5E[1];
.global .align 1 .b8 _ZN40_INTERNAL_9e314cb4_4_k_cu_ae548b66_122956thrust24THRUST_300001_SM_1000_NS12placeholders2_6E[1];
.global .align 1 .b8 _ZN40_INTERNAL_9e314cb4_4_k_cu_ae548b66_122956thrust24THRUST_300001_SM_1000_NS12placeholders2_7E[1];
.global .align 1 .b8 _ZN40_INTERNAL_9e314cb4_4_k_cu_ae548b66_122956thrust24THRUST_300001_SM_1000_NS12placeholders2_8E[1];
.global .align 1 .b8 _ZN40_INTERNAL_9e314cb4_4_k_cu_ae548b66_122956thrust24THRUST_300001_SM_1000_NS12placeholders2_9E[1];
.global .align 1 .b8 _ZN40_INTERNAL_9e314cb4_4_k_cu_ae548b66_122956thrust24THRUST_300001_SM_1000_NS12placeholders3_10E[1];
.global .align 1 .b8 _ZN40_INTERNAL_9e314cb4_4_k_cu_ae548b66_122956thrust24THRUST_300001_SM_1000_NS3seqE[1];

.visible .entry _ZN3cub18CUB_300001_SM_10006detail11EmptyKernelIvEEvv()
{


	ret;

}


// ===== COMPILED SASS (sm_100) =====

	.target	sm_100

	.elftype	@"ET_EXEC"


//--------------------- .note.nv.tkinfo           --------------------------
	.section	.note.nv.tkinfo,"",@"SHT_NOTE"
	.sectionflags	@"SHF_NOTE_NV_TKINFO"
	.tkinfo
        /*0018*/ 	.word	0x00000002
        /*0030*/ 	.string	""
        /*0030*/ 	.string	"ptxas"
        /*0030*/ 	.string	"Cuda compilation tools, release 13.0, V13.0.88"
        /*0030*/ 	.string	"Build cuda_13.0.r13.0/compiler.36424714_0"
        /*0030*/ 	.string	"-arch sm_100 -m 64 "



//--------------------- .note.nv.cuinfo           --------------------------
	.section	.note.nv.cuinfo,"",@"SHT_NOTE"
	.sectionflags	@"SHF_NOTE_NV_CUINFO"
        /*0018*/ 	.short	0x0002
        /*001a*/ 	.short	0x0064
        /*001c*/ 	.short	0x0082
	.zero		2


//--------------------- .nv.info                  --------------------------
	.section	.nv.info,"",@"SHT_CUDA_INFO"
	.align	4


	//----- nvinfo : EIATTR_REGCOUNT
	.align		4
        /*0000*/ 	.byte	0x04, 0x2f
        /*0002*/ 	.short	(.L_44 - .L_43)
	.align		4
.L_43:
        /*0004*/ 	.word	index@(_ZN3cub18CUB_300001_SM_10006detail11EmptyKernelIvEEvv)
        /*0008*/ 	.word	0x00000004


	//----- nvinfo : EIATTR_FRAME_SIZE
	.align		4
.L_44:
        /*000c*/ 	.byte	0x04, 0x11
        /*000e*/ 	.short	(.L_46 - .L_45)
	.align		4
.L_45:
        /*0010*/ 	.word	index@(_ZN3cub18CUB_300001_SM_10006detail11EmptyKernelIvEEvv)
        /*0014*/ 	.word	0x00000000


	//----- nvinfo : EIATTR_MIN_STACK_SIZE
	.align		4
.L_46:
        /*0018*/ 	.byte	0x04, 0x12
        /*001a*/ 	.short	(.L_48 - .L_47)
	.align		4
.L_47:
        /*001c*/ 	.word	index@(_ZN3cub18CUB_300001_SM_10006detail11EmptyKernelIvEEvv)
        /*0020*/ 	.word	0x00000000
.L_48:


//--------------------- .nv.compat                --------------------------
	.section	.nv.compat,"",@"SHT_CUDA_COMPAT_INFO"
	.align	4
        /*0000*/ 	.byte	0x02, 0x09, 0x00, 0x00, 0x02, 0x02, 0x01, 0x00, 0x02, 0x05, 0x05, 0x00, 0x03, 0x07, 0x01, 0x01
        /*0010*/ 	.byte	0x02, 0x03, 0x00, 0x00, 0x02, 0x06, 0x01, 0x00, 0x04, 0x0b, 0x08, 0x00, 0x09, 0x00, 0x00, 0x00
        /*0020*/ 	.byte	0x00, 0x00, 0x00, 0x00


//--------------------- .nv.info._ZN3cub18CUB_300001_SM_10006detail11EmptyKernelIvEEvv --------------------------
	.section	.nv.info._ZN3cub18CUB_300001_SM_10006detail11EmptyKernelIvEEvv,"",@"SHT_CUDA_INFO"
	.sectionflags	@""
	.align	4


	//----- nvinfo : EIATTR_CUDA_API_VERSION
	.align		4
        /*0000*/ 	.byte	0x04, 0x37
        /*0002*/ 	.short	(.L_50 - .L_49)
.L_49:
        /*0004*/ 	.word	0x00000082


	//----- nvinfo : EIATTR_SPARSE_MMA_MASK
	.align		4
.L_50:
        /*0008*/ 	.byte	0x03, 0x50
        /*000a*/ 	.short	0x0000


	//----- nvinfo : EIATTR_MAXREG_COUNT
	.align		4
        /*000c*/ 	.byte	0x03, 0x1b
        /*000e*/ 	.short	0x00ff


	//----- nvinfo : EIATTR_MERCURY_ISA_VERSION
	.align		4
        /*0010*/ 	.byte	0x03, 0x5f
        /*0012*/ 	.short	0x0101


	//----- nvinfo : EIATTR_VRC_CTA_INIT_COUNT
	.align		4
        /*0014*/ 	.byte	0x02, 0x4a
	.zero		1
	.zero		1


	//----- nvinfo : EIATTR_EXIT_INSTR_OFFSETS
	.align		4
        /*0018*/ 	.byte	0x04, 0x1c
        /*001a*/ 	.short	(.L_52 - .L_51)


	//   ....[0]....
.L_51:
        /*001c*/ 	.word	0x00000010


	//----- nvinfo : EIATTR_SW_WAR
	.align		4
.L_52:
        /*0020*/ 	.byte	0x04, 0x36
        /*0022*/ 	.short	(.L_54 - .L_53)
.L_53:
        /*0024*/ 	.word	0x00000008
.L_54:


//--------------------- .nv.callgraph             --------------------------
	.section	.nv.callgraph,"",@"SHT_CUDA_CALLGRAPH"
	.align	4
	.sectionentsize	8
	.align		4
        /*0000*/ 	.word	0x00000000
	.align		4
        /*0004*/ 	.word	0xffffffff
	.align		4
        /*0008*/ 	.word	0x00000000
	.align		4
        /*000c*/ 	.word	0xfffffffe
	.align		4
        /*0010*/ 	.word	0x00000000
	.align		4
        /*0014*/ 	.word	0xfffffffd
	.align		4
        /*0018*/ 	.word	0x00000000
	.align		4
        /*001c*/ 	.word	0xfffffffc


//--------------------- .nv.constant4             --------------------------
	.section	.nv.constant4,"a",@progbits
	.align	8
	.align		8
.nv.constant4:
        /*0000*/ 	.dword	_ZN40_INTERNAL_9e314cb4_4_k_cu_ae548b66_125884cuda3std3__45__cpo5beginE
	.align		8
        /*0008*/ 	.dword	_ZN40_INTERNAL_9e314cb4_4_k_cu_ae548b66_125884cuda3std3__45__cpo3endE
	.align		8
        /*0010*/ 	.dword	_ZN40_INTERNAL_9e314cb4_4_k_cu_ae548b66_125884cuda3std3__45__cpo6cbeginE
	.align		8
        /*0018*/ 	.dword	_ZN40_INTERNAL_9e314cb4_4_k_cu_ae548b66_125884cuda3std3__45__cpo4cendE
	.align		8
        /*0020*/ 	.dword	_ZN40_INTERNAL_9e314cb4_4_k_cu_ae548b66_125884cuda3std3__45__cpo6rbeginE
	.align		8
        /*0028*/ 	.dword	_ZN40_INTERNAL_9e314cb4_4_k_cu_ae548b66_125884cuda3std3__45__cpo4rendE
	.align		8
        /*0030*/ 	.dword	_ZN40_INTERNAL_9e314cb4_4_k_cu_ae548b66_125884cuda3std3__45__cpo7crbeginE
	.align		8
        /*0038*/ 	.dword	_ZN40_INTERNAL_9e314cb4_4_k_cu_ae548b66_125884cuda3std3__45__cpo5crendE
	.align		8
        /*0040*/ 	.dword	_ZN40_INTERNAL_9e314cb4_4_k_cu_ae548b66_125884cuda3std3__442_GLOBAL__N__9e314cb4_4_k_cu_ae548b66_125886ignoreE
	.align		8
        /*0048*/ 	.dword	_ZN40_INTERNAL_9e314cb4_4_k_cu_ae548b66_125884cuda3std3__419piecewise_constructE
	.align		8
        /*0050*/ 	.dword	_ZN40_INTERNAL_9e314cb4_4_k_cu_ae548b66_125884cuda3std3__48in_placeE
	.align		8
        /*0058*/ 	.dword	_ZN40_INTERNAL_9e314cb4_4_k_cu_ae548b66_125884cuda3std3__420unreachable_sentinelE
	.align		8
        /*0060*/ 	.dword	_ZN40_INTERNAL_9e314cb4_4_k_cu_ae548b66_125884cuda3std3__47nulloptE
	.align		8
        /*0068*/ 	.dword	_ZN40_INTERNAL_9e314cb4_4_k_cu_ae548b66_125884cuda3std3__48unexpectE
	.align		8
        /*0070*/ 	.dword	_ZN40_INTERNAL_9e314cb4_4_k_cu_ae548b66_125884cuda3std6ranges3__45__cpo4swapE
	.align		8
        /*0078*/ 	.dword	_ZN40_INTERNAL_9e314cb4_4_k_cu_ae548b66_125884cuda3std6ranges3__45__cpo9iter_moveE
	.align		8
        /*0080*/ 	.dword	_ZN40_INTERNAL_9e314cb4_4_k_cu_ae548b66_125884cuda3std6ranges3__45__cpo5beginE
	.align		8
        /*0088*/ 	.dword	_ZN40_INTERNAL_9e314cb4_4_k_cu_ae548b66_125884cuda3std6ranges3__45__cpo3endE
	.align		8
        /*0090*/ 	.dword	_ZN40_INTERNAL_9e314cb4_4_k_cu_ae548b66_125884cuda3std6ranges3__45__cpo6cbeginE
	.align		8
        /*0098*/ 	.dword	_ZN40_INTERNAL_9e314cb4_4_k_cu_ae548b66_125884cuda3std6ranges3__45__cpo4cendE
	.align		8
        /*00a0*/ 	.dword	_ZN40_INTERNAL_9e314cb4_4_k_cu_ae548b66_125884cuda3std6ranges3__45__cpo7advanceE
	.align		8
        /*00a8*/ 	.dword	_ZN40_INTERNAL_9e314cb4_4_k_cu_ae548b66_125884cuda3std6ranges3__45__cpo9iter_swapE
	.align		8
        /*00b0*/ 	.dword	_ZN40_INTERNAL_9e314cb4_4_k_cu_ae548b66_125884cuda3std6ranges3__45__cpo4nextE
	.align		8
        /*00b8*/ 	.dword	_ZN40_INTERNAL_9e314cb4_4_k_cu_ae548b66_125884cuda3std6ranges3__45__cpo4prevE
	.align		8
        /*00c0*/ 	.dword	_ZN40_INTERNAL_9e314cb4_4_k_cu_ae548b66_125884cuda3std6ranges3__45__cpo4dataE
	.align		8
        /*00c8*/ 	.dword	_ZN40_INTERNAL_9e314cb4_4_k_cu_ae548b66_125884cuda3std6ranges3__45__cpo5cdataE
	.align		8
        /*00d0*/ 	.dword	_ZN40_INTERNAL_9e314cb4_4_k_cu_ae548b66_125884cuda3std6ranges3__45__cpo4sizeE
	.align		8
        /*00d8*/ 	.dword	_ZN40_INTERNAL_9e314cb4_4_k_cu_ae548b66_125884cuda3std6ranges3__45__cpo5ssizeE
	.align		8
        /*00e0*/ 	.dword	_ZN40_INTERNAL_9e314cb4_4_k_cu_ae548b66_125884cuda3std6ranges3__45__cpo8distanceE
	.align		8
        /*00e8*/ 	.dword	_ZN40_INTERNAL_9e314cb4_4_k_cu_ae548b66_125886thrust24THRUST_300001_SM_1000_NS8cuda_cub3parE
	.align		8
        /*00f0*/ 	.dword	_ZN40_INTERNAL_9e314cb4_4_k_cu_ae548b66_125886thrust24THRUST_300001_SM_1000_NS8cuda_cub10par_nosyncE
	.align		8
        /*00f8*/ 	.dword	_ZN40_INTERNAL_9e314cb4_4_k_cu_ae548b66_125886thrust24THRUST_300001_SM_1000_NS6system6detail10sequential3seqE
	.align		8
        /*0100*/ 	.dword	_ZN40_INTERNAL_9e314cb4_4_k_cu_ae548b66_125886thrust24THRUST_300001_SM_1000_NS12placeholders2_1E
	.align		8
        /*0108*/ 	.dword	_ZN40_INTERNAL_9e314cb4_4_k_cu_ae548b66_125886thrust24THRUST_300001_SM_1000_NS12placeholders2_2E
	.align		8
        /*0110*/ 	.dword	_ZN40_INTERNAL_9e314cb4_4_k_cu_ae548b66_125886thrust24THRUST_300001_SM_1000_NS12placeholders2_3E
	.align		8
        /*0118*/ 	.dword	_ZN40_INTERNAL_9e314cb4_4_k_cu_ae548b66_125886thrust24THRUST_300001_SM_1000_NS12placeholders2_4E
	.align		8
        /*0120*/ 	.dword	_ZN40_INTERNAL_9e314cb4_4_k_cu_ae548b66_125886thrust24THRUST_300001_SM_1000_NS12placeholders2_5E
	.align		8
        /*0128*/ 	.dword	_ZN40_INTERNAL_9e314cb4_4_k_cu_ae548b66_125886thrust24THRUST_300001_SM_1000_NS12placeholders2_6E
	.align		8
        /*0130*/ 	.dword	_ZN40_INTERNAL_9e314cb4_4_k_cu_ae548b66_125886thrust24THRUST_300001_SM_1000_NS12placeholders2_7E
	.align		8
        /*0138*/ 	.dword	_ZN40_INTERNAL_9e314cb4_4_k_cu_ae548b66_125886thrust24THRUST_300001_SM_1000_NS12placeholders2_8E
	.align		8
        /*0140*/ 	.dword	_ZN40_INTERNAL_9e314cb4_4_k_cu_ae548b66_125886thrust24THRUST_300001_SM_1000_NS12placeholders2_9E
	.align		8
        /*0148*/ 	.dword	_ZN40_INTERNAL_9e314cb4_4_k_cu_ae548b66_125886thrust24THRUST_300001_SM_1000_NS12placeholders3_10E
	.align		8
        /*0150*/ 	.dword	_ZN40_INTERNAL_9e314cb4_4_k_cu_ae548b66_125886thrust24THRUST_300001_SM_1000_NS3seqE


//--------------------- .text._ZN3cub18CUB_300001_SM_10006detail11EmptyKernelIvEEvv --------------------------
	.section	.text._ZN3cub18CUB_300001_SM_10006detail11EmptyKernelIvEEvv,"ax",@progbits
	.align	128
        .global         _ZN3cub18CUB_300001_SM_10006detail11EmptyKernelIvEEvv
        .type           _ZN3cub18CUB_300001_SM_10006detail11EmptyKernelIvEEvv,@function
        .size           _ZN3cub18CUB_300001_SM_10006detail11EmptyKernelIvEEvv,(.L_x_1 - _ZN3cub18CUB_300001_SM_10006detail11EmptyKernelIvEEvv)
        .other          _ZN3cub18CUB_300001_SM_10006detail11EmptyKernelIvEEvv,@"STO_CUDA_ENTRY STV_DEFAULT"
_ZN3cub18CUB_300001_SM_10006detail11EmptyKernelIvEEvv:
.text._ZN3cub18CUB_300001_SM_10006detail11EmptyKernelIvEEvv:
[----:B------:R-:W-:Y:S01]  /*0000*/  LDC R1, c[0x0][0x37c] ;  /* 0x0000df00ff017b82 */ /* 0x000fe20000000800 */
[----:B------:R-:W-:Y:S05]  /*0010*/  EXIT ;  /* 0x000000000000794d */ /* 0x000fea0003800000 */
.L_x_0:
[----:B------:R-:W-:-:S00]  /*0020*/  BRA `(.L_x_0) ;  /* 0xfffffffc00fc7947 */ /* 0x000fc0000383ffff */
[----:B------:R-:W-:-:S00]  /*0030*/  NOP ;  /* 0x0000000000007918 */ /* 0x000fc00000000000 */
        /* <DEDUP_REMOVED lines=12> */
.L_x_1:


//--------------------- .nv.shared.reserved.0     --------------------------
	.section	.nv.shared.reserved.0,"aw",@nobits
	.weak		__nv_reservedSMEM_offset_0_alias
	.size		__nv_reservedSMEM_offset_0_alias, 0, 64
	.other		__nv_reservedSMEM_offset_0_alias,@"STO_CUDA_RESERVED_SHARED STV_DEFAULT"
__nv_reservedSMEM_offset_0_alias:
	.zero		0
	.zero		64


//--------------------- .nv.global                --------------------------
	.section	.nv.global,"aw",@nobits
.nv.global:
	.type		_ZN40_INTERNAL_9e314cb4_4_k_cu_ae548b66_125886thrust24THRUST_300001_SM_1000_NS3seqE,@object
	.size		_ZN40_INTERNAL_9e314cb4_4_k_cu_ae548b66_125886thrust24THRUST_300001_SM_1000_NS3seqE,(_ZN40_INTERNAL_9e314cb4_4_k_cu_ae548b66_125884cuda3std3__48in_placeE - _ZN40_INTERNAL_9e314cb4_4_k_cu_ae548b66_125886thrust24THRUST_300001_SM_1000_NS3seqE)
_ZN40_INTERNAL_9e314cb4_4_k_cu_ae548b66_125886thrust24THRUST_300001_SM_1000_NS3seqE:
	.zero		1
	.type		_ZN40_INTERNAL_9e314cb4_4_k_cu_ae548b66_125884cuda3std3__48in_placeE,@object
	.size		_ZN40_INTERNAL_9e314cb4_4_k_cu_ae548b66_125884cuda3std3__48in_placeE,(_ZN40_INTERNAL_9e314cb4_4_k_cu_ae548b66_125884cuda3std6ranges3__45__cpo4sizeE - _ZN40_INTERNAL_9e314cb4_4_k_cu_ae548b66_125884cuda3std3__48in_placeE)
_ZN40_INTERNAL_9e314cb4_4_k_cu_ae548b66_125884cuda3std3__48in_placeE:
	.zero		1
	.type		_ZN40_INTERNAL_9e314cb4_4_k_cu_ae548b66_125884cuda3std6ranges3__45__cpo4sizeE,@object
	.size		_ZN40_INTERNAL_9e314cb4_4_k_cu_ae548b66_125884cuda3std6ranges3__45__cpo4sizeE,(_ZN40_INTERNAL_9e314cb4_4_k_cu_ae548b66_125886thrust24THRUST_300001_SM_1000_NS12placeholders2_3E - _ZN40_INTERNAL_9e314cb4_4_k_cu_ae548b66_125884cuda3std6ranges3__45__cpo4sizeE)
_ZN40_INTERNAL_9e314cb4_4_k_cu_ae548b66_125884cuda3std6ranges3__45__cpo4sizeE:
	.zero		1
	.type		_ZN40_INTERNAL_9e314cb4_4_k_cu_ae548b66_125886thrust24THRUST_300001_SM_1000_NS12placeholders2_3E,@object
	.size		_ZN40_INTERNAL_9e314cb4_4_k_cu_ae548b66_125886thrust24THRUST_300001_SM_1000_NS12placeholders2_3E,(_ZN40_INTERNAL_9e314cb4_4_k_cu_ae548b66_125884cuda3std3__45__cpo6cbeginE - _ZN40_INTERNAL_9e314cb4_4_k_cu_ae548b66_125886thrust24THRUST_300001_SM_1000_NS12placeholders2_3E)
_ZN40_INTERNAL_9e314cb4_4_k_cu_ae548b66_125886thrust24THRUST_300001_SM_1000_NS12placeholders2_3E:
	.zero		1
	.type		_ZN40_INTERNAL_9e314cb4_4_k_cu_ae548b66_125884cuda3std3__45__cpo6cbeginE,@object
	.size		_ZN40_INTERNAL_9e314cb4_4_k_cu_ae548b66_125884cuda3std3__45__cpo6cbeginE,(_ZN40_INTERNAL_9e314cb4_4_k_cu_ae548b66_125884cuda3std6ranges3__45__cpo6cbeginE - _ZN40_INTERNAL_9e314cb4_4_k_cu_ae548b66_125884cuda3std3__45__cpo6cbeginE)
_ZN40_INTERNAL_9e314cb4_4_k_cu_ae548b66_125884cuda3std3__45__cpo6cbeginE:
	.zero		1
	.type		_ZN40_INTERNAL_9e314cb4_4_k_cu_ae548b66_125884cuda3std6ranges3__45__cpo6cbeginE,@object
	.size		_ZN40_INTERNAL_9e314cb4_4_k_cu_ae548b66_125884cuda3std6ranges3__45__cpo6cbeginE,(_ZN40_INTERNAL_9e314cb4_4_k_cu_ae548b66_125886thrust24THRUST_300001_SM_1000_NS12placeholders2_7E - _ZN40_INTERNAL_9e314cb4_4_k_cu_ae548b66_125884cuda3std6ranges3__45__cpo6cbeginE)
_ZN40_INTERNAL_9e314cb4_4_k_cu_ae548b66_125884cuda3std6ranges3__45__cpo6cbeginE:
	.zero		1
	.type		_ZN40_INTERNAL_9e314cb4_4_k_cu_ae548b66_125886thrust24THRUST_300001_SM_1000_NS12placeholders2_7E,@object
	.size		_ZN40_INTERNAL_9e314cb4_4_k_cu_ae548b66_125886thrust24THRUST_300001_SM_1000_NS12placeholders2_7E,(_ZN40_INTERNAL_9e314cb4_4_k_cu_ae548b66_125884cuda3std3__45__cpo7crbeginE - _ZN40_INTERNAL_9e314cb4_4_k_cu_ae548b66_125886thrust24THRUST_300001_SM_1000_NS12placeholders2_7E)
_ZN40_INTERNAL_9e314cb4_4_k_cu_ae548b66_125886thrust24THRUST_300001_SM_1000_NS12placeholders2_7E:
	.zero		1
	.type		_ZN40_INTERNAL_9e314cb4_4_k_cu_ae548b66_125884cuda3std3__45__cpo7crbeginE,@object
	.size		_ZN40_INTERNAL_9e314cb4_4_k_cu_ae548b66_125884cuda3std3__45__cpo7crbeginE,(_ZN40_INTERNAL_9e314cb4_4_k_cu_ae548b66_125884cuda3std6ranges3__45__cpo4nextE - _ZN40_INTERNAL_9e314cb4_4_k_cu_ae548b66_125884cuda3std3__45__cpo7crbeginE)
_ZN40_INTERNAL_9e314cb4_4_k_cu_ae548b66_125884cuda3std3__45__cpo7crbeginE:
	.zero		1
	.type		_ZN40_INTERNAL_9e314cb4_4_k_cu_ae548b66_125884cuda3std6ranges3__45__cpo4nextE,@object
	.size		_ZN40_INTERNAL_9e314cb4_4_k_cu_ae548b66_125884cuda3std6ranges3__45__cpo4nextE,(_ZN40_INTERNAL_9e314cb4_4_k_cu_ae548b66_125884cuda3std6ranges3__45__cpo4swapE - _ZN40_INTERNAL_9e314cb4_4_k_cu_ae548b66_125884cuda3std6ranges3__45__cpo4nextE)
_ZN40_INTERNAL_9e314cb4_4_k_cu_ae548b66_125884cuda3std6ranges3__45__cpo4nextE:
	.zero		1
	.type		_ZN40_INTERNAL_9e314cb4_4_k_cu_ae548b66_125884cuda3std6ranges3__45__cpo4swapE,@object
	.size		_ZN40_INTERNAL_9e314cb4_4_k_cu_ae548b66_125884cuda3std6ranges3__45__cpo4swapE,(_ZN40_INTERNAL_9e314cb4_4_k_cu_ae548b66_125886thrust24THRUST_300001_SM_1000_NS8cuda_cub10par_nosyncE - _ZN40_INTERNAL_9e314cb4_4_k_cu_ae548b66_125884cuda3std6ranges3__45__cpo4swapE)
_ZN40_INTERNAL_9e314cb4_4_k_cu_ae548b66_125884cuda3std6ranges3__45__cpo4swapE:
	.zero		1
	.type		_ZN40_INTERNAL_9e314cb4_4_k_cu_ae548b66_125886thrust24THRUST_300001_SM_1000_NS8cuda_cub10par_nosyncE,@object
	.size		_ZN40_INTERNAL_9e314cb4_4_k_cu_ae548b66_125886thrust24THRUST_300001_SM_1000_NS8cuda_cub10par_nosyncE,(_ZN40_INTERNAL_9e314cb4_4_k_cu_ae548b66_125886thrust24THRUST_300001_SM_1000_NS12placeholders2_9E - _ZN40_INTERNAL_9e314cb4_4_k_cu_ae548b66_125886thrust24THRUST_300001_SM_1000_NS8cuda_cub10par_nosyncE)
_ZN40_INTERNAL_9e314cb4_4_k_cu_ae548b66_125886thrust24THRUST_300001_SM_1000_NS8cuda_cub10par_nosyncE:
	.zero		1
	.type		_ZN40_INTERNAL_9e314cb4_4_k_cu_ae548b66_125886thrust24THRUST_300001_SM_1000_NS12placeholders2_9E,@object
	.size		_ZN40_INTERNAL_9e314cb4_4_k_cu_ae548b66_125886thrust24THRUST_300001_SM_1000_NS12placeholders2_9E,(_ZN40_INTERNAL_9e314cb4_4_k_cu_ae548b66_125884cuda3std3__442_GLOBAL__N__9e314cb4_4_k_cu_ae548b66_125886ignoreE - _ZN40_INTERNAL_9e314cb4_4_k_cu_ae548b66_125886thrust24THRUST_300001_SM_1000_NS12placeholders2_9E)
_ZN40_INTERNAL_9e314cb4_4_k_cu_ae548b66_125886thrust24THRUST_300001_SM_1000_NS12placeholders2_9E:
	.zero		1
	.type		_ZN40_INTERNAL_9e314cb4_4_k_cu_ae548b66_125884cuda3std3__442_GLOBAL__N__9e314cb4_4_k_cu_ae548b66_125886ignoreE,@object
	.size		_ZN40_INTERNAL_9e314cb4_4_k_cu_ae548b66_125884cuda3std3__442_GLOBAL__N__9e314cb4_4_k_cu_ae548b66_125886ignoreE,(_ZN40_INTERNAL_9e314cb4_4_k_cu_ae548b66_125884cuda3std6ranges3__45__cpo4dataE - _ZN40_INTERNAL_9e314cb4_4_k_cu_ae548b66_125884cuda3std3__442_GLOBAL__N__9e314cb4_4_k_cu_ae548b66_125886ignoreE)
_ZN40_INTERNAL_9e314cb4_4_k_cu_ae548b66_125884cuda3std3__442_GLOBAL__N__9e314cb4_4_k_cu_ae548b66_125886ignoreE:
	.zero		1
	.type		_ZN40_INTERNAL_9e314cb4_4_k_cu_ae548b66_125884cuda3std6ranges3__45__cpo4dataE,@object
	.size		_ZN40_INTERNAL_9e314cb4_4_k_cu_ae548b66_125884cuda3std6ranges3__45__cpo4dataE,(_ZN40_INTERNAL_9e314cb4_4_k_cu_ae548b66_125886thrust24THRUST_300001_SM_1000_NS12placeholders2_1E - _ZN40_INTERNAL_9e314cb4_4_k_cu_ae548b66_125884cuda3std6ranges3__45__cpo4dataE)
_ZN40_INTERNAL_9e314cb4_4_k_cu_ae548b66_125884cuda3std6ranges3__45__cpo4dataE:
	.zero		1
	.type		_ZN40_INTERNAL_9e314cb4_4_k_cu_ae548b66_125886thrust24THRUST_300001_SM_1000_NS12placeholders2_1E,@object
	.size		_ZN40_INTERNAL_9e314cb4_4_k_cu_ae548b66_125886thrust24THRUST_300001_SM_1000_NS12placeholders2_1E,(_ZN40_INTERNAL_9e314cb4_4_k_cu_ae548b66_125884cuda3std3__45__cpo5beginE - _ZN40_INTERNAL_9e314cb4_4_k_cu_ae548b66_125886thrust24THRUST_300001_SM_1000_NS12placeholders2_1E)
_ZN40_INTERNAL_9e314cb4_4_k_cu_ae548b66_125886thrust24THRUST_300001_SM_1000_NS12placeholders2_1E:
	.zero		1
	.type		_ZN40_INTERNAL_9e314cb4_4_k_cu_ae548b66_125884cuda3std3__45__cpo5beginE,@object
	.size		_ZN40_INTERNAL_9e314cb4_4_k_cu_ae548b66_125884cuda3std3__45__cpo5beginE,(_ZN40_INTERNAL_9e314cb4_4_k_cu_ae548b66_125884cuda3std6ranges3__45__cpo5beginE - _ZN40_INTERNAL_9e314cb4_4_k_cu_ae548b66_125884cuda3std3__45__cpo5beginE)
_ZN40_INTERNAL_9e314cb4_4_k_cu_ae548b66_125884cuda3std3__45__cpo5beginE:
	.zero		1
	.type		_ZN40_INTERNAL_9e314cb4_4_k_cu_ae548b66_125884cuda3std6ranges3__45__cpo5beginE,@object
	.size		_ZN40_INTERNAL_9e314cb4_4_k_cu_ae548b66_125884cuda3std6ranges3__45__cpo5beginE,(_ZN40_INTERNAL_9e314cb4_4_k_cu_ae548b66_125886thrust24THRUST_300001_SM_1000_NS12placeholders2_5E - _ZN40_INTERNAL_9e314cb4_4_k_cu_ae548b66_125884cuda3std6ranges3__45__cpo5beginE)
_ZN40_INTERNAL_9e314cb4_4_k_cu_ae548b66_125884cuda3std6ranges3__45__cpo5beginE:
	.zero		1
	.type		_ZN40_INTERNAL_9e314cb4_4_k_cu_ae548b66_125886thrust24THRUST_300001_SM_1000_NS12placeholders2_5E,@object
	.size		_ZN40_INTERNAL_9e314cb4_4_k_cu_ae548b66_125886thrust24THRUST_300001_SM_1000_NS12placeholders2_5E,(_ZN40_INTERNAL_9e314cb4_4_k_cu_ae548b66_125884cuda3std3__45__cpo6rbeginE - _ZN40_INTERNAL_9e314cb4_4_k_cu_ae548b66_125886thrust24THRUST_300001_SM_1000_NS12placeholders2_5E)
_ZN40_INTERNAL_9e314cb4_4_k_cu_ae548b66_125886thrust24THRUST_300001_SM_1000_NS12placeholders2_5E:
	.zero		1
	.type		_ZN40_INTERNAL_9e314cb4_4_k_cu_ae548b66_125884cuda3std3__45__cpo6rbeginE,@object
	.size		_ZN40_INTERNAL_9e314cb4_4_k_cu_ae548b66_125884cuda3std3__45__cpo6rbeginE,(_ZN40_INTERNAL_9e314cb4_4_k_cu_ae548b66_125884cuda3std6ranges3__45__cpo7advanceE - _ZN40_INTERNAL_9e314cb4_4_k_cu_ae548b66_125884cuda3std3__45__cpo6rbeginE)
_ZN40_INTERNAL_9e314cb4_4_k_cu_ae548b66_125884cuda3std3__45__cpo6rbeginE:
	.zero		1
	.type		_ZN40_INTERNAL_9e314cb4_4_k_cu_ae548b66_125884cuda3std6ranges3__45__cpo7advanceE,@object
	.size		_ZN40_INTERNAL_9e314cb4_4_k_cu_ae548b66_125884cuda3std6ranges3__45__cpo7advanceE,(_ZN40_INTERNAL_9e314cb4_4_k_cu_ae548b66_125884cuda3std3__47nulloptE - _ZN40_INTERNAL_9e314cb4_4_k_cu_ae548b66_125884cuda3std6ranges3__45__cpo7advanceE)
_ZN40_INTERNAL_9e314cb4_4_k_cu_ae548b66_125884cuda3std6ranges3__45__cpo7advanceE:
	.zero		1
	.type		_ZN40_INTERNAL_9e314cb4_4_k_cu_ae548b66_125884cuda3std3__47nulloptE,@object
	.size		_ZN40_INTERNAL_9e314cb4_4_k_cu_ae548b66_125884cuda3std3__47nulloptE,(_ZN40_INTERNAL_9e314cb4_4_k_cu_ae548b66_125884cuda3std6ranges3__45__cpo8distanceE - _ZN40_INTERNAL_9e314cb4_4_k_cu_ae548b66_125884cuda3std3__47nulloptE)
_ZN40_INTERNAL_9e314cb4_4_k_cu_ae548b66_125884cuda3std3__47nulloptE:
	.zero		1
	.type		_ZN40_INTERNAL_9e314cb4_4_k_cu_ae548b66_125884cuda3std6ranges3__45__cpo8distanceE,@object
	.size		_ZN40_INTERNAL_9e314cb4_4_k_cu_ae548b66_125884cuda3std6ranges3__45__cpo8distanceE,(_ZN40_INTERNAL_9e314cb4_4_k_cu_ae548b66_125886thrust24THRUST_300001_SM_1000_NS12placeholders3_10E - _ZN40_INTERNAL_9e314cb4_4_k_cu_ae548b66_125884cuda3std6ranges3__45__cpo8distanceE)
_ZN40_INTERNAL_9e314cb4_4_k_cu_ae548b66_125884cuda3std6ranges3__45__cpo8distanceE:
	.zero		1
	.type		_ZN40_INTERNAL_9e314cb4_4_k_cu_ae548b66_125886thrust24THRUST_300001_SM_1000_NS12placeholders3_10E,@object
	.size		_ZN40_INTERNAL_9e314cb4_4_k_cu_ae548b66_125886thrust24THRUST_300001_SM_1000_NS12placeholders3_10E,(_ZN40_INTERNAL_9e314cb4_4_k_cu_ae548b66_125884cuda3std3__419piecewise_constructE - _ZN40_INTERNAL_9e314cb4_4_k_cu_ae548b66_125886thrust24THRUST_300001_SM_1000_NS12placeholders3_10E)
_ZN40_INTERNAL_9e314cb4_4_k_cu_ae548b66_125886thrust24THRUST_300001_SM_1000_NS12placeholders3_10E:
	.zero		1
	.type		_ZN40_INTERNAL_9e314cb4_4_k_cu_ae548b66_125884cuda3std3__419piecewise_constructE,@object
	.size		_ZN40_INTERNAL_9e314cb4_4_k_cu_ae548b66_125884cuda3std3__419piecewise_constructE,(_ZN40_INTERNAL_9e314cb4_4_k_cu_ae548b66_125884cuda3std6ranges3__45__cpo5cdataE - _ZN40_INTERNAL_9e314cb4_4_k_cu_ae548b66_125884cuda3std3__419piecewise_constructE)
_ZN40_INTERNAL_9e314cb4_4_k_cu_ae548b66_125884cuda3std3__419piecewise_constructE:
	.zero		1
	.type		_ZN40_INTERNAL_9e314cb4_4_k_cu_ae548b66_125884cuda3std6ranges3__45__cpo5cdataE,@object
	.size		_ZN40_INTERNAL_9e314cb4_4_k_cu_ae548b66_125884cuda3std6ranges3__45__cpo5cdataE,(_ZN40_INTERNAL_9e314cb4_4_k_cu_ae548b66_125886thrust24THRUST_300001_SM_1000_NS12placeholders2_2E - _ZN40_INTERNAL_9e314cb4_4_k_cu_ae548b66_125884cuda3std6ranges3__45__cpo5cdataE)
_ZN40_INTERNAL_9e314cb4_4_k_cu_ae548b66_125884cuda3std6ranges3__45__cpo5cdataE:
	.zero		1
	.type		_ZN40_INTERNAL_9e314cb4_4_k_cu_ae548b66_125886thrust24THRUST_300001_SM_1000_NS12placeholders2_2E,@object
	.size		_ZN40_INTERNAL_9e314cb4_4_k_cu_ae548b66_125886thrust24THRUST_300001_SM_1000_NS12placeholders2_2E,(_ZN40_INTERNAL_9e314cb4_4_k_cu_ae548b66_125884cuda3std3__45__cpo3endE - _ZN40_INTERNAL_9e314cb4_4_k_cu_ae548b66_125886thrust24THRUST_300001_SM_1000_NS12placeholders2_2E)
_ZN40_INTERNAL_9e314cb4_4_k_cu_ae548b66_125886thrust24THRUST_300001_SM_1000_NS12placeholders2_2E:
	.zero		1
	.type		_ZN40_INTERNAL_9e314cb4_4_k_cu_ae548b66_125884cuda3std3__45__cpo3endE,@object
	.size		_ZN40_INTERNAL_9e314cb4_4_k_cu_ae548b66_125884cuda3std3__45__cpo3endE,(_ZN40_INTERNAL_9e314cb4_4_k_cu_ae548b66_125884cuda3std6ranges3__45__cpo3endE - _ZN40_INTERNAL_9e314cb4_4_k_cu_ae548b66_125884cuda3std3__45__cpo3endE)
_ZN40_INTERNAL_9e314cb4_4_k_cu_ae548b66_125884cuda3std3__45__cpo3endE:
	.zero		1
	.type		_ZN40_INTERNAL_9e314cb4_4_k_cu_ae548b66_125884cuda3std6ranges3__45__cpo3endE,@object
	.size		_ZN40_INTERNAL_9e314cb4_4_k_cu_ae548b66_125884cuda3std6ranges3__45__cpo3endE,(_ZN40_INTERNAL_9e314cb4_4_k_cu_ae548b66_125886thrust24THRUST_300001_SM_1000_NS12placeholders2_6E - _ZN40_INTERNAL_9e314cb4_4_k_cu_ae548b66_125884cuda3std6ranges3__45__cpo3endE)
_ZN40_INTERNAL_9e314cb4_4_k_cu_ae548b66_125884cuda3std6ranges3__45__cpo3endE:
	.zero		1
	.type		_ZN40_INTERNAL_9e314cb4_4_k_cu_ae548b66_125886thrust24THRUST_300001_SM_1000_NS12placeholders2_6E,@object
	.size		_ZN40_INTERNAL_9e314cb4_4_k_cu_ae548b66_125886thrust24THRUST_300001_SM_1000_NS12placeholders2_6E,(_ZN40_INTERNAL_9e314cb4_4_k_cu_ae548b66_125884cuda3std3__45__cpo4rendE - _ZN40_INTERNAL_9e314cb4_4_k_cu_ae548b66_125886thrust24THRUST_300001_SM_1000_NS12placeholders2_6E)
_ZN40_INTERNAL_9e314cb4_4_k_cu_ae548b66_125886thrust24THRUST_300001_SM_1000_NS12placeholders2_6E:
	.zero		1
	.type		_ZN40_INTERNAL_9e314cb4_4_k_cu_ae548b66_125884cuda3std3__45__cpo4rendE,@object
	.size		_ZN40_INTERNAL_9e314cb4_4_k_cu_ae548b66_125884cuda3std3__45__cpo4rendE,(_ZN40_INTERNAL_9e314cb4_4_k_cu_ae548b66_125884cuda3std6ranges3__45__cpo9iter_swapE - _ZN40_INTERNAL_9e314cb4_4_k_cu_ae548b66_125884cuda3std3__45__cpo4rendE)
_ZN40_INTERNAL_9e314cb4_4_k_cu_ae548b66_125884cuda3std3__45__cpo4rendE:
	.zero		1
	.type		_ZN40_INTERNAL_9e314cb4_4_k_cu_ae548b66_125884cuda3std6ranges3__45__cpo9iter_swapE,@object
	.size		_ZN40_INTERNAL_9e314cb4_4_k_cu_ae548b66_125884cuda3std6ranges3__45__cpo9iter_swapE,(_ZN40_INTERNAL_9e314cb4_4_k_cu_ae548b66_125884cuda3std3__48unexpectE - _ZN40_INTERNAL_9e314cb4_4_k_cu_ae548b66_125884cuda3std6ranges3__45__cpo9iter_swapE)
_ZN40_INTERNAL_9e314cb4_4_k_cu_ae548b66_125884cuda3std6ranges3__45__cpo9iter_swapE:
	.zero		1
	.type		_ZN40_INTERNAL_9e314cb4_4_k_cu_ae548b66_125884cuda3std3__48unexpectE,@object
	.size		_ZN40_INTERNAL_9e314cb4_4_k_cu_ae548b66_125884cuda3std3__48unexpectE,(_ZN40_INTERNAL_9e314cb4_4_k_cu_ae548b66_125886thrust24THRUST_300001_SM_1000_NS8cuda_cub3parE - _ZN40_INTERNAL_9e314cb4_4_k_cu_ae548b66_125884cuda3std3__48unexpectE)
_ZN40_INTERNAL_9e314cb4_4_k_cu_ae548b66_125884cuda3std3__48unexpectE:
	.zero		1
	.type		_ZN40_INTERNAL_9e314cb4_4_k_cu_ae548b66_125886thrust24THRUST_300001_SM_1000_NS8cuda_cub3parE,@object
	.size		_ZN40_INTERNAL_9e314cb4_4_k_cu_ae548b66_125886thrust24THRUST_300001_SM_1000_NS8cuda_cub3parE,(_ZN40_INTERNAL_9e314cb4_4_k_cu_ae548b66_125886thrust24THRUST_300001_SM_1000_NS12placeholders2_4E - _ZN40_INTERNAL_9e314cb4_4_k_cu_ae548b66_125886thrust24THRUST_300001_SM_1000_NS8cuda_cub3parE)
_ZN40_INTERNAL_9e314cb4_4_k_cu_ae548b66_125886thrust24THRUST_300001_SM_1000_NS8cuda_cub3parE:
	.zero		1
	.type		_ZN40_INTERNAL_9e314cb4_4_k_cu_ae548b66_125886thrust24THRUST_300001_SM_1000_NS12placeholders2_4E,@object
	.size		_ZN40_INTERNAL_9e314cb4_4_k_cu_ae548b66_125886thrust24THRUST_300001_SM_1000_NS12placeholders2_4E,(_ZN40_INTERNAL_9e314cb4_4_k_cu_ae548b66_125884cuda3std3__45__cpo4cendE - _ZN40_INTERNAL_9e314cb4_4_k_cu_ae548b66_125886thrust24THRUST_300001_SM_1000_NS12placeholders2_4E)
_ZN40_INTERNAL_9e314cb4_4_k_cu_ae548b66_125886thrust24THRUST_300001_SM_1000_NS12placeholders2_4E:
	.zero		1
	.type		_ZN40_INTERNAL_9e314cb4_4_k_cu_ae548b66_125884cuda3std3__45__cpo4cendE,@object
	.size		_ZN40_INTERNAL_9e314cb4_4_k_cu_ae548b66_125884cuda3std3__45__cpo4cendE,(_ZN40_INTERNAL_9e314cb4_4_k_cu_ae548b66_125884cuda3std6ranges3__45__cpo4cendE - _ZN40_INTERNAL_9e314cb4_4_k_cu_ae548b66_125884cuda3std3__45__cpo4cendE)
_ZN40_INTERNAL_9e314cb4_4_k_cu_ae548b66_125884cuda3std3__45__cpo4cendE:
	.zero		1
	.type		_ZN40_INTERNAL_9e314cb4_4_k_cu_ae548b66_125884cuda3std6ranges3__45__cpo4cendE,@object
	.size		_ZN40_INTERNAL_9e314cb4_4_k_cu_ae548b66_125884cuda3std6ranges3__45__cpo4cendE,(_ZN40_INTERNAL_9e314cb4_4_k_cu_ae548b66_125884cuda3std3__420unreachable_sentinelE - _ZN40_INTERNAL_9e314cb4_4_k_cu_ae548b66_125884cuda3std6ranges3__45__cpo4cendE)
_ZN40_INTERNAL_9e314cb4_4_k_cu_ae548b66_125884cuda3std6ranges3__45__cpo4cendE:
	.zero		1
	.type		_ZN40_INTERNAL_9e314cb4_4_k_cu_ae548b66_125884cuda3std3__420unreachable_sentinelE,@object
	.size		_ZN40_INTERNAL_9e314cb4_4_k_cu_ae548b66_125884cuda3std3__420unreachable_sentinelE,(_ZN40_INTERNAL_9e314cb4_4_k_cu_ae548b66_125884cuda3std6ranges3__45__cpo5ssizeE - _ZN40_INTERNAL_9e314cb4_4_k_cu_ae548b66_125884cuda3std3__420unreachable_sentinelE)
_ZN40_INTERNAL_9e314cb4_4_k_cu_ae548b66_125884cuda3std3__420unreachable_sentinelE:
	.zero		1
	.type		_ZN40_INTERNAL_9e314cb4_4_k_cu_ae548b66_125884cuda3std6ranges3__45__cpo5ssizeE,@object
	.size		_ZN40_INTERNAL_9e314cb4_4_k_cu_ae548b66_125884cuda3std6ranges3__45__cpo5ssizeE,(_ZN40_INTERNAL_9e314cb4_4_k_cu_ae548b66_125886thrust24THRUST_300001_SM_1000_NS12placeholders2_8E - _ZN40_INTERNAL_9e314cb4_4_k_cu_ae548b66_125884cuda3std6ranges3__45__cpo5ssizeE)
_ZN40_INTERNAL_9e314cb4_4_k_cu_ae548b66_125884cuda3std6ranges3__45__cpo5ssizeE:
	.zero		1
	.type		_ZN40_INTERNAL_9e314cb4_4_k_cu_ae548b66_125886thrust24THRUST_300001_SM_1000_NS12placeholders2_8E,@object
	.size		_ZN40_INTERNAL_9e314cb4_4_k_cu_ae548b66_125886thrust24THRUST_300001_SM_1000_NS12placeholders2_8E,(_ZN40_INTERNAL_9e314cb4_4_k_cu_ae548b66_125884cuda3std3__45__cpo5crendE - _ZN40_INTERNAL_9e314cb4_4_k_cu_ae548b66_125886thrust24THRUST_300001_SM_1000_NS12placeholders2_8E)
_ZN40_INTERNAL_9e314cb4_4_k_cu_ae548b66_125886thrust24THRUST_300001_SM_1000_NS12placeholders2_8E:
	.zero		1
	.type		_ZN40_INTERNAL_9e314cb4_4_k_cu_ae548b66_125884cuda3std3__45__cpo5crendE,@object
	.size		_ZN40_INTERNAL_9e314cb4_4_k_cu_ae548b66_125884cuda3std3__45__cpo5crendE,(_ZN40_INTERNAL_9e314cb4_4_k_cu_ae548b66_125884cuda3std6ranges3__45__cpo4prevE - _ZN40_INTERNAL_9e314cb4_4_k_cu_ae548b66_125884cuda3std3__45__cpo5crendE)
_ZN40_INTERNAL_9e314cb4_4_k_cu_ae548b66_125884cuda3std3__45__cpo5crendE:
	.zero		1
	.type		_ZN40_INTERNAL_9e314cb4_4_k_cu_ae548b66_125884cuda3std6ranges3__45__cpo4prevE,@object
	.size		_ZN40_INTERNAL_9e314cb4_4_k_cu_ae548b66_125884cuda3std6ranges3__45__cpo4prevE,(_ZN40_INTERNAL_9e314cb4_4_k_cu_ae548b66_125884cuda3std6ranges3__45__cpo9iter_moveE - _ZN40_INTERNAL_9e314cb4_4_k_cu_ae548b66_125884cuda3std6ranges3__45__cpo4prevE)
_ZN40_INTERNAL_9e314cb4_4_k_cu_ae548b66_125884cuda3std6ranges3__45__cpo4prevE:
	.zero		1
	.type		_ZN40_INTERNAL_9e314cb4_4_k_cu_ae548b66_125884cuda3std6ranges3__45__cpo9iter_moveE,@object
	.size		_ZN40_INTERNAL_9e314cb4_4_k_cu_ae548b66_125884cuda3std6ranges3__45__cpo9iter_moveE,(_ZN40_INTERNAL_9e314cb4_4_k_cu_ae548b66_125886thrust24THRUST_300001_SM_1000_NS6system6detail10sequential3seqE - _ZN40_INTERNAL_9e314cb4_4_k_cu_ae548b66_125884cuda3std6ranges3__45__cpo9iter_moveE)
_ZN40_INTERNAL_9e314cb4_4_k_cu_ae548b66_125884cuda3std6ranges3__45__cpo9iter_moveE:
	.zero		1
	.type		_ZN40_INTERNAL_9e314cb4_4_k_cu_ae548b66_125886thrust24THRUST_300001_SM_1000_NS6system6detail10sequential3seqE,@object
	.size		_ZN40_INTERNAL_9e314cb4_4_k_cu_ae548b66_125886thrust24THRUST_300001_SM_1000_NS6system6detail10sequential3seqE,(.L_31 - _ZN40_INTERNAL_9e314cb4_4_k_cu_ae548b66_125886thrust24THRUST_300001_SM_1000_NS6system6detail10sequential3seqE)
_ZN40_INTERNAL_9e314cb4_4_k_cu_ae548b66_125886thrust24THRUST_300001_SM_1000_NS6system6detail10sequential3seqE:
	.zero		1
.L_31:


//--------------------- .nv.constant0._ZN3cub18CUB_300001_SM_10006detail11EmptyKernelIvEEvv --------------------------
	.section	.nv.constant0._ZN3cub18CUB_300001_SM_10006detail11EmptyKernelIvEEvv,"a",@progbits
	.sectionflags	@""
	.align	4
.nv.constant0._ZN3cub18CUB_300001_SM_10006detail11EmptyKernelIvEEvv:
	.zero		896


//--------------------- SYMBOLS --------------------------

	.type		.nv.reservedSmem.offset0,@object
	.size		.nv.reservedSmem.offset0,0x4
